	.headerflags	@"EF_CUDA_TEXMODE_UNIFIED EF_CUDA_64BIT_ADDRESS EF_CUDA_ACCELERATORS EF_CUDA_SM90 EF_CUDA_VIRTUAL_SM(EF_CUDA_SM90)"
	.elftype	@"ET_EXEC"


//--------------------- .nv.info                  --------------------------
	.section	.nv.info,"",@"SHT_CUDA_INFO"
	.align	4


	//----- nvinfo : EIATTR_REGCOUNT
	.align		4
        /*0000*/ 	.byte	0x04, 0x2f
        /*0002*/ 	.short	(.L_1 - .L_0)
	.align		4
.L_0:
        /*0004*/ 	.word	index@(triton_poi_fused_convolution_24)
        /*0008*/ 	.word	0x00000012


	//----- nvinfo : EIATTR_MIN_STACK_SIZE
	.align		4
.L_1:
        /*000c*/ 	.byte	0x04, 0x12
        /*000e*/ 	.short	(.L_3 - .L_2)
	.align		4
.L_2:
        /*0010*/ 	.word	index@(triton_poi_fused_convolution_24)
        /*0014*/ 	.word	0x00000000


	//----- nvinfo : EIATTR_FRAME_SIZE
	.align		4
.L_3:
        /*0018*/ 	.byte	0x04, 0x11
        /*001a*/ 	.short	(.L_5 - .L_4)
	.align		4
.L_4:
        /*001c*/ 	.word	index@(triton_poi_fused_convolution_24)
        /*0020*/ 	.word	0x00000000


	//----- nvinfo : EIATTR_MIN_STACK_SIZE
	.align		4
.L_5:
        /*0024*/ 	.byte	0x04, 0x12
        /*0026*/ 	.short	(.L_7 - .L_6)
	.align		4
.L_6:
        /*0028*/ 	.word	index@(triton_poi_fused_convolution_24)
        /*002c*/ 	.word	0x00000000
.L_7:


//--------------------- .nv.info.triton_poi_fused_convolution_24 --------------------------
	.section	.nv.info.triton_poi_fused_convolution_24,"",@"SHT_CUDA_INFO"
	.sectionflags	@""
	.align	4


	//----- nvinfo : EIATTR_CUDA_API_VERSION
	.align		4
        /*0000*/ 	.byte	0x04, 0x37
        /*0002*/ 	.short	(.L_9 - .L_8)
.L_8:
        /*0004*/ 	.word	0x0000007c


	//----- nvinfo : EIATTR_KPARAM_INFO
	.align		4
.L_9:
        /*0008*/ 	.byte	0x04, 0x17
        /*000a*/ 	.short	(.L_11 - .L_10)
.L_10:
        /*000c*/ 	.word	0x00000000
        /*0010*/ 	.short	0x0002
        /*0012*/ 	.short	0x0010
        /*0014*/ 	.byte	0x00, 0xf0, 0x11, 0x00


	//----- nvinfo : EIATTR_KPARAM_INFO
	.align		4
.L_11:
        /*0018*/ 	.byte	0x04, 0x17
        /*001a*/ 	.short	(.L_13 - .L_12)
.L_12:
        /*001c*/ 	.word	0x00000000
        /*0020*/ 	.short	0x0001
        /*0022*/ 	.short	0x0008
        /*0024*/ 	.byte	0x00, 0xf4, 0x21, 0x00


	//----- nvinfo : EIATTR_KPARAM_INFO
	.align		4
.L_13:
        /*0028*/ 	.byte	0x04, 0x17
        /*002a*/ 	.short	(.L_15 - .L_14)
.L_14:
        /*002c*/ 	.word	0x00000000
        /*0030*/ 	.short	0x0000
        /*0032*/ 	.short	0x0000
        /*0034*/ 	.byte	0x00, 0xf4, 0x21, 0x00


	//----- nvinfo : EIATTR_SPARSE_MMA_MASK
	.align		4
.L_15:
        /*0038*/ 	.byte	0x03, 0x50
        /*003a*/ 	.short	0x0000


	//----- nvinfo : EIATTR_MAXREG_COUNT
	.align		4
        /*003c*/ 	.byte	0x03, 0x1b
        /*003e*/ 	.short	0x00ff


	//----- nvinfo : EIATTR_EXIT_INSTR_OFFSETS
	.align		4
        /*0040*/ 	.byte	0x04, 0x1c
        /*0042*/ 	.short	(.L_17 - .L_16)


	//   ....[0]....
.L_16:
        /*0044*/ 	.word	0x000002e0


	//----- nvinfo : EIATTR_REQNTID
	.align		4
.L_17:
        /*0048*/ 	.byte	0x04, 0x10
        /*004a*/ 	.short	(.L_19 - .L_18)
.L_18:
        /*004c*/ 	.word	0x00000080
        /*0050*/ 	.word	0x00000001
        /*0054*/ 	.word	0x00000001


	//----- nvinfo : EIATTR_CBANK_PARAM_SIZE
	.align		4
.L_19:
        /*0058*/ 	.byte	0x03, 0x19
        /*005a*/ 	.short	0x0014


	//----- nvinfo : EIATTR_PARAM_CBANK
	.align		4
        /*005c*/ 	.byte	0x04, 0x0a
        /*005e*/ 	.short	(.L_21 - .L_20)
	.align		4
.L_20:
        /*0060*/ 	.word	index@(.nv.constant0.triton_poi_fused_convolution_24)
        /*0064*/ 	.short	0x0210
        /*0066*/ 	.short	0x0014


	//----- nvinfo : EIATTR_SW_WAR
	.align		4
.L_21:
        /*0068*/ 	.byte	0x04, 0x36
        /*006a*/ 	.short	(.L_23 - .L_22)
.L_22:
        /*006c*/ 	.word	0x00000008
.L_23:


//--------------------- .nv.callgraph             --------------------------
	.section	.nv.callgraph,"",@"SHT_CUDA_CALLGRAPH"
	.align	4
	.sectionentsize	8
	.align		4
        /*0000*/ 	.word	0x00000000
	.align		4
        /*0004*/ 	.word	0xffffffff
	.align		4
        /*0008*/ 	.word	0x00000000
	.align		4
        /*000c*/ 	.word	0xfffffffe
	.align		4
        /*0010*/ 	.word	0x00000000
	.align		4
        /*0014*/ 	.word	0xfffffffd
	.align		4
        /*0018*/ 	.word	0x00000000
	.align		4
        /*001c*/ 	.word	0xfffffffc


//--------------------- .text.triton_poi_fused_convolution_24 --------------------------
	.section	.text.triton_poi_fused_convolution_24,"ax",@progbits
	.align	128
        .global         triton_poi_fused_convolution_24
        .type           triton_poi_fused_convolution_24,@function
        .size           triton_poi_fused_convolution_24,(.L_x_1 - triton_poi_fused_convolution_24)
        .other          triton_poi_fused_convolution_24,@"STO_CUDA_ENTRY STV_DEFAULT"
triton_poi_fused_convolution_24:
.text.triton_poi_fused_convolution_24:
[----:B------:R-:W-:Y:S01]  /*0000*/  LDC R1, c[0x0][0x28] ;  /* 0x00000a00ff017b82 */ /* 0x000fe20000000800 */
[----:B------:R-:W1:Y:S01]  /*0010*/  S2R R0, SR_TID.X ;  /* 0x0000000000007919 */ /* 0x000e620000002100 */
[----:B------:R-:W-:Y:S01]  /*0020*/  ULDC.64 UR4, c[0x0][0x208] ;  /* 0x0000820000047ab9 */ /* 0x000fe20000000a00 */
[----:B------:R-:W2:Y:S01]  /*0030*/  S2R R7, SR_CTAID.X ;  /* 0x0000000000077919 */ /* 0x000ea20000002500 */
[----:B-1----:R-:W-:Y:S01]  /*0040*/  IMAD.SHL.U32 R0, R0, 0x4, RZ ;  /* 0x0000000400007824 */ /* 0x002fe200078e00ff */
[----:B--2---:R-:W-:-:S04]  /*0050*/  SHF.R.S32.HI R2, RZ, 0x15, R7 ;  /* 0x00000015ff027819 */ /* 0x004fc80000011407 */
[----:B------:R-:W-:Y:S02]  /*0060*/  LOP3.LUT R0, R0, 0x1fc, RZ, 0xc0, !PT ;  /* 0x000001fc00007812 */ /* 0x000fe400078ec0ff */
[----:B------:R-:W-:-:S03]  /*0070*/  SGXT R2, R2, 0x1 ;  /* 0x000000010202781a */ /* 0x000fc60000000200 */
[----:B------:R-:W-:-:S05]  /*0080*/  IMAD R7, R7, 0x400, R0 ;  /* 0x0000040007077824 */ /* 0x000fca00078e0200 */
[----:B------:R-:W-:-:S04]  /*0090*/  LEA.HI R2, R2, R7, RZ, 0x12 ;  /* 0x0000000702027211 */ /* 0x000fc800078f90ff */
[----:B------:R-:W-:Y:S01]  /*00a0*/  SHF.R.S32.HI R0, RZ, 0x12, R2 ;  /* 0x00000012ff007819 */ /* 0x000fe20000011402 */
[----:B------:R-:W-:-:S05]  /*00b0*/  VIADD R3, R2, 0x200 ;  /* 0x0000020002037836 */ /* 0x000fca0000000000 */
[----:B------:R-:W-:Y:S02]  /*00c0*/  SHF.R.S32.HI R6, RZ, 0x12, R3 ;  /* 0x00000012ff067819 */ /* 0x000fe40000011403 */
[----:B------:R-:W-:Y:S02]  /*00d0*/  LOP3.LUT R3, R0, 0xffff, RZ, 0xc0, !PT ;  /* 0x0000ffff00037812 */ /* 0x000fe400078ec0ff */
[----:B------:R-:W-:Y:S02]  /*00e0*/  LOP3.LUT R9, R6, 0xffff, RZ, 0xc0, !PT ;  /* 0x0000ffff06097812 */ /* 0x000fe400078ec0ff */
[----:B------:R-:W-:Y:S02]  /*00f0*/  LEA.HI R4, R3, R0, RZ, 0x12 ;  /* 0x0000000003047211 */ /* 0x000fe400078f90ff */
[----:B------:R-:W-:Y:S01]  /*0100*/  LEA.HI R9, R9, R6, RZ, 0x12 ;  /* 0x0000000609097211 */ /* 0x000fe200078f90ff */
[----:B------:R-:W1:Y:S01]  /*0110*/  LDC.64 R2, c[0x0][0x210] ;  /* 0x00008400ff027b82 */ /* 0x000e620000000a00 */
[----:B------:R-:W-:-:S02]  /*0120*/  LOP3.LUT R8, R4, 0xfffc, RZ, 0xc0, !PT ;  /* 0x0000fffc04087812 */ /* 0x000fc400078ec0ff */
[----:B------:R-:W-:Y:S02]  /*0130*/  LOP3.LUT R9, R9, 0xfffc, RZ, 0xc0, !PT ;  /* 0x0000fffc09097812 */ /* 0x000fe400078ec0ff */
[----:B------:R-:W-:-:S03]  /*0140*/  IADD3 R8, RZ, -R8, RZ ;  /* 0x80000008ff087210 */ /* 0x000fc60007ffe0ff */
[----:B------:R-:W2:Y:S01]  /*0150*/  LDC.64 R4, c[0x0][0x218] ;  /* 0x00008600ff047b82 */ /* 0x000ea20000000a00 */
[----:B------:R-:W-:Y:S01]  /*0160*/  IMAD.MOV R11, RZ, RZ, -R9 ;  /* 0x000000ffff0b7224 */ /* 0x000fe200078e0a09 */
[----:B------:R-:W-:-:S04]  /*0170*/  PRMT R9, R8, 0x7710, RZ ;  /* 0x0000771008097816 */ /* 0x000fc800000000ff */
[----:B------:R-:W-:Y:S01]  /*0180*/  PRMT R11, R11, 0x7710, RZ ;  /* 0x000077100b0b7816 */ /* 0x000fe200000000ff */
[----:B------:R-:W-:-:S03]  /*0190*/  IMAD.IADD R0, R0, 0x1, R9 ;  /* 0x0000000100007824 */ /* 0x000fc600078e0209 */
[----:B------:R-:W-:Y:S02]  /*01a0*/  IADD3 R6, R6, R11, RZ ;  /* 0x0000000b06067210 */ /* 0x000fe40007ffe0ff */
[----:B------:R-:W-:Y:S02]  /*01b0*/  PRMT R9, R0, 0x9910, RZ ;  /* 0x0000991000097816 */ /* 0x000fe400000000ff */
[----:B------:R-:W-:Y:S01]  /*01c0*/  PRMT R11, R6, 0x9910, RZ ;  /* 0x00009910060b7816 */ /* 0x000fe200000000ff */
[----:B-1----:R-:W-:-:S05]  /*01d0*/  IMAD.WIDE R2, R7, 0x4, R2 ;  /* 0x0000000407027825 */ /* 0x002fca00078e0202 */
[----:B------:R-:W3:Y:S01]  /*01e0*/  LDG.E.128 R12, desc[UR4][R2.64+0x800] ;  /* 0x00080004020c7981 */ /* 0x000ee2000c1e1d00 */
[----:B--2---:R-:W-:-:S04]  /*01f0*/  IMAD.WIDE R8, R9, 0x4, R4 ;  /* 0x0000000409087825 */ /* 0x004fc800078e0204 */
[----:B------:R-:W-:Y:S02]  /*0200*/  IMAD.WIDE R10, R11, 0x4, R4 ;  /* 0x000000040b0a7825 */ /* 0x000fe400078e0204 */
[----:B------:R-:W2:Y:S04]  /*0210*/  LDG.E.128 R4, desc[UR4][R2.64] ;  /* 0x0000000402047981 */ /* 0x000ea8000c1e1d00 */
[----:B------:R-:W2:Y:S04]  /*0220*/  LDG.E.EL R8, desc[UR4][R8.64] ;  /* 0x0000000408087981 */ /* 0x000ea8000c2e1900 */
[----:B------:R-:W3:Y:S01]  /*0230*/  LDG.E.EL R10, desc[UR4][R10.64] ;  /* 0x000000040a0a7981 */ /* 0x000ee2000c2e1900 */
[--C-:B--2---:R-:W-:Y:S01]  /*0240*/  FADD R4, R4, R8.reuse ;  /* 0x0000000804047221 */ /* 0x104fe20000000000 */
[--C-:B------:R-:W-:Y:S01]  /*0250*/  FADD R5, R5, R8.reuse ;  /* 0x0000000805057221 */ /* 0x100fe20000000000 */
[--C-:B------:R-:W-:Y:S01]  /*0260*/  FADD R6, R6, R8.reuse ;  /* 0x0000000806067221 */ /* 0x100fe20000000000 */
[----:B------:R-:W-:Y:S01]  /*0270*/  FADD R7, R7, R8 ;  /* 0x0000000807077221 */ /* 0x000fe20000000000 */
[--C-:B---3--:R-:W-:Y:S01]  /*0280*/  FADD R12, R12, R10.reuse ;  /* 0x0000000a0c0c7221 */ /* 0x108fe20000000000 */
[--C-:B------:R-:W-:Y:S01]  /*0290*/  FADD R13, R13, R10.reuse ;  /* 0x0000000a0d0d7221 */ /* 0x100fe20000000000 */
[--C-:B------:R-:W-:Y:S01]  /*02a0*/  FADD R14, R14, R10.reuse ;  /* 0x0000000a0e0e7221 */ /* 0x100fe20000000000 */
[----:B------:R-:W-:Y:S01]  /*02b0*/  FADD R15, R15, R10 ;  /* 0x0000000a0f0f7221 */ /* 0x000fe20000000000 */
[----:B------:R-:W-:Y:S04]  /*02c0*/  STG.E.128 desc[UR4][R2.64], R4 ;  /* 0x0000000402007986 */ /* 0x000fe8000c101d04 */
[----:B------:R-:W-:Y:S01]  /*02d0*/  STG.E.128 desc[UR4][R2.64+0x800], R12 ;  /* 0x0008000c02007986 */ /* 0x000fe2000c101d04 */
[----:B------:R-:W-:Y:S05]  /*02e0*/  EXIT ;  /* 0x000000000000794d */ /* 0x000fea0003800000 */
.L_x_0:
[----:B------:R-:W-:-:S00]  /*02f0*/  BRA `(.L_x_0) ;  /* 0xfffffffc00fc7947 */ /* 0x000fc0000383ffff */
[----:B------:R-:W-:-:S00]  /*0300*/  NOP ;  /* 0x0000000000007918 */ /* 0x000fc00000000000 */
[----:B------:R-:W-:-:S00]  /*0310*/  NOP ;  /* 0x0000000000007918 */ /* 0x000fc00000000000 */
[----:B------:R-:W-:-:S00]  /*0320*/  NOP ;  /* 0x0000000000007918 */ /* 0x000fc00000000000 */
[----:B------:R-:W-:-:S00]  /*0330*/  NOP ;  /* 0x0000000000007918 */ /* 0x000fc00000000000 */
[----:B------:R-:W-:-:S00]  /*0340*/  NOP ;  /* 0x0000000000007918 */ /* 0x000fc00000000000 */
[----:B------:R-:W-:-:S00]  /*0350*/  NOP ;  /* 0x0000000000007918 */ /* 0x000fc00000000000 */
[----:B------:R-:W-:-:S00]  /*0360*/  NOP ;  /* 0x0000000000007918 */ /* 0x000fc00000000000 */
[----:B------:R-:W-:-:S00]  /*0370*/  NOP ;  /* 0x0000000000007918 */ /* 0x000fc00000000000 */
.L_x_1:


//--------------------- .nv.constant0.triton_poi_fused_convolution_24 --------------------------
	.section	.nv.constant0.triton_poi_fused_convolution_24,"a",@progbits
	.sectionflags	@""
	.align	4
.nv.constant0.triton_poi_fused_convolution_24:
	.zero		548
